//
// Generated by NVIDIA NVVM Compiler
//
// Compiler Build ID: CL-36424714
// Cuda compilation tools, release 13.0, V13.0.88
// Based on NVVM 20.0.0
//

.version 9.0
.target sm_100
.address_size 64

	// .globl	_Z14cluster_kernelPfS_

.visible .entry _Z14cluster_kernelPfS_(
	.param .u64 .ptr .align 1 _Z14cluster_kernelPfS__param_0,
	.param .u64 .ptr .align 1 _Z14cluster_kernelPfS__param_1
)
{


	ret;

}


// ===== COMPILED SASS (sm_100) =====

	.target	sm_100

	.elftype	@"ET_EXEC"


//--------------------- .note.nv.tkinfo           --------------------------
	.section	.note.nv.tkinfo,"",@"SHT_NOTE"
	.sectionflags	@"SHF_NOTE_NV_TKINFO"
	.tkinfo
        /*0018*/ 	.word	0x00000002
        /*0030*/ 	.string	""
        /*0030*/ 	.string	"ptxas"
        /*0030*/ 	.string	"Cuda compilation tools, release 13.0, V13.0.88"
        /*0030*/ 	.string	"Build cuda_13.0.r13.0/compiler.36424714_0"
        /*0030*/ 	.string	"-arch sm_100 -m 64 "



//--------------------- .note.nv.cuinfo           --------------------------
	.section	.note.nv.cuinfo,"",@"SHT_NOTE"
	.sectionflags	@"SHF_NOTE_NV_CUINFO"
        /*0018*/ 	.short	0x0002
        /*001a*/ 	.short	0x0064
        /*001c*/ 	.short	0x0082
	.zero		2


//--------------------- .nv.info                  --------------------------
	.section	.nv.info,"",@"SHT_CUDA_INFO"
	.align	4


	//----- nvinfo : EIATTR_REGCOUNT
	.align		4
        /*0000*/ 	.byte	0x04, 0x2f
        /*0002*/ 	.short	(.L_1 - .L_0)
	.align		4
.L_0:
        /*0004*/ 	.word	index@(_Z14cluster_kernelPfS_)
        /*0008*/ 	.word	0x00000004


	//----- nvinfo : EIATTR_FRAME_SIZE
	.align		4
.L_1:
        /*000c*/ 	.byte	0x04, 0x11
        /*000e*/ 	.short	(.L_3 - .L_2)
	.align		4
.L_2:
        /*0010*/ 	.word	index@(_Z14cluster_kernelPfS_)
        /*0014*/ 	.word	0x00000000


	//----- nvinfo : EIATTR_MIN_STACK_SIZE
	.align		4
.L_3:
        /*0018*/ 	.byte	0x04, 0x12
        /*001a*/ 	.short	(.L_5 - .L_4)
	.align		4
.L_4:
        /*001c*/ 	.word	index@(_Z14cluster_kernelPfS_)
        /*0020*/ 	.word	0x00000000
.L_5:


//--------------------- .nv.compat                --------------------------
	.section	.nv.compat,"",@"SHT_CUDA_COMPAT_INFO"
	.align	4
        /*0000*/ 	.byte	0x02, 0x09, 0x00, 0x00, 0x02, 0x02, 0x01, 0x00, 0x02, 0x05, 0x05, 0x00, 0x03, 0x07, 0x01, 0x01
        /*0010*/ 	.byte	0x02, 0x03, 0x00, 0x00, 0x02, 0x06, 0x01, 0x00, 0x04, 0x0b, 0x08, 0x00, 0x09, 0x00, 0x00, 0x00
        /*0020*/ 	.byte	0x00, 0x00, 0x00, 0x00


//--------------------- .nv.info._Z14cluster_kernelPfS_ --------------------------
	.section	.nv.info._Z14cluster_kernelPfS_,"",@"SHT_CUDA_INFO"
	.sectionflags	@""
	.align	4


	//----- nvinfo : EIATTR_CUDA_API_VERSION
	.align		4
        /*0000*/ 	.byte	0x04, 0x37
        /*0002*/ 	.short	(.L_7 - .L_6)
.L_6:
        /*0004*/ 	.word	0x00000082


	//----- nvinfo : EIATTR_KPARAM_INFO
	.align		4
.L_7:
        /*0008*/ 	.byte	0x04, 0x17
        /*000a*/ 	.short	(.L_9 - .L_8)
.L_8:
        /*000c*/ 	.word	0x00000000
        /*0010*/ 	.short	0x0001
        /*0012*/ 	.short	0x0008
        /*0014*/ 	.byte	0x00, 0xf5, 0x21, 0x00


	//----- nvinfo : EIATTR_KPARAM_INFO
	.align		4
.L_9:
        /*0018*/ 	.byte	0x04, 0x17
        /*001a*/ 	.short	(.L_11 - .L_10)
.L_10:
        /*001c*/ 	.word	0x00000000
        /*0020*/ 	.short	0x0000
        /*0022*/ 	.short	0x0000
        /*0024*/ 	.byte	0x00, 0xf5, 0x21, 0x00


	//----- nvinfo : EIATTR_SPARSE_MMA_MASK
	.align		4
.L_11:
        /*0028*/ 	.byte	0x03, 0x50
        /*002a*/ 	.short	0x0000


	//----- nvinfo : EIATTR_MAXREG_COUNT
	.align		4
        /*002c*/ 	.byte	0x03, 0x1b
        /*002e*/ 	.short	0x00ff


	//----- nvinfo : EIATTR_MERCURY_ISA_VERSION
	.align		4
        /*0030*/ 	.byte	0x03, 0x5f
        /*0032*/ 	.short	0x0101


	//----- nvinfo : EIATTR_VRC_CTA_INIT_COUNT
	.align		4
        /*0034*/ 	.byte	0x02, 0x4a
	.zero		1
	.zero		1


	//----- nvinfo : EIATTR_EXIT_INSTR_OFFSETS
	.align		4
        /*0038*/ 	.byte	0x04, 0x1c
        /*003a*/ 	.short	(.L_13 - .L_12)


	//   ....[0]....
.L_12:
        /*003c*/ 	.word	0x00000010


	//----- nvinfo : EIATTR_CBANK_PARAM_SIZE
	.align		4
.L_13:
        /*0040*/ 	.byte	0x03, 0x19
        /*0042*/ 	.short	0x0010


	//----- nvinfo : EIATTR_PARAM_CBANK
	.align		4
        /*0044*/ 	.byte	0x04, 0x0a
        /*0046*/ 	.short	(.L_15 - .L_14)
	.align		4
.L_14:
        /*0048*/ 	.word	index@(.nv.constant0._Z14cluster_kernelPfS_)
        /*004c*/ 	.short	0x0380
        /*004e*/ 	.short	0x0010


	//----- nvinfo : EIATTR_SW_WAR
	.align		4
.L_15:
        /*0050*/ 	.byte	0x04, 0x36
        /*0052*/ 	.short	(.L_17 - .L_16)
.L_16:
        /*0054*/ 	.word	0x00000008
.L_17:


//--------------------- .nv.callgraph             --------------------------
	.section	.nv.callgraph,"",@"SHT_CUDA_CALLGRAPH"
	.align	4
	.sectionentsize	8
	.align		4
        /*0000*/ 	.word	0x00000000
	.align		4
        /*0004*/ 	.word	0xffffffff
	.align		4
        /*0008*/ 	.word	0x00000000
	.align		4
        /*000c*/ 	.word	0xfffffffe
	.align		4
        /*0010*/ 	.word	0x00000000
	.align		4
        /*0014*/ 	.word	0xfffffffd
	.align		4
        /*0018*/ 	.word	0x00000000
	.align		4
        /*001c*/ 	.word	0xfffffffc


//--------------------- .text._Z14cluster_kernelPfS_ --------------------------
	.section	.text._Z14cluster_kernelPfS_,"ax",@progbits
	.align	128
        .global         _Z14cluster_kernelPfS_
        .type           _Z14cluster_kernelPfS_,@function
        .size           _Z14cluster_kernelPfS_,(.L_x_1 - _Z14cluster_kernelPfS_)
        .other          _Z14cluster_kernelPfS_,@"STO_CUDA_ENTRY STV_DEFAULT"
_Z14cluster_kernelPfS_:
.text._Z14cluster_kernelPfS_:
[----:B------:R-:W-:Y:S01]  /*0000*/  LDC R1, c[0x0][0x37c] ;  /* 0x0000df00ff017b82 */ /* 0x000fe20000000800 */
[----:B------:R-:W-:Y:S05]  /*0010*/  EXIT ;  /* 0x000000000000794d */ /* 0x000fea0003800000 */
.L_x_0:
[----:B------:R-:W-:-:S00]  /*0020*/  BRA `(.L_x_0) ;  /* 0xfffffffc00fc7947 */ /* 0x000fc0000383ffff */
[----:B------:R-:W-:-:S00]  /*0030*/  NOP ;  /* 0x0000000000007918 */ /* 0x000fc00000000000 */
        /* <DEDUP_REMOVED lines=12> */
.L_x_1:


//--------------------- .nv.shared.reserved.0     --------------------------
	.section	.nv.shared.reserved.0,"aw",@nobits
	.weak		__nv_reservedSMEM_offset_0_alias
	.size		__nv_reservedSMEM_offset_0_alias, 0, 64
	.other		__nv_reservedSMEM_offset_0_alias,@"STO_CUDA_RESERVED_SHARED STV_DEFAULT"
__nv_reservedSMEM_offset_0_alias:
	.zero		0
	.zero		64


//--------------------- .nv.constant0._Z14cluster_kernelPfS_ --------------------------
	.section	.nv.constant0._Z14cluster_kernelPfS_,"a",@progbits
	.sectionflags	@""
	.align	4
.nv.constant0._Z14cluster_kernelPfS_:
	.zero		912


//--------------------- SYMBOLS --------------------------

	.type		.nv.reservedSmem.offset0,@object
	.size		.nv.reservedSmem.offset0,0x4
